	.headerflags	@"EF_CUDA_TEXMODE_UNIFIED EF_CUDA_64BIT_ADDRESS EF_CUDA_ACCELERATORS EF_CUDA_SM90 EF_CUDA_VIRTUAL_SM(EF_CUDA_SM90)"
	.elftype	@"ET_EXEC"


//--------------------- .nv.info                  --------------------------
	.section	.nv.info,"",@"SHT_CUDA_INFO"
	.align	4


	//----- nvinfo : EIATTR_REGCOUNT
	.align		4
        /*0000*/ 	.byte	0x04, 0x2f
        /*0002*/ 	.short	(.L_1 - .L_0)
	.align		4
.L_0:
        /*0004*/ 	.word	index@(triton_poi_fused__unsafe_index_add_mul_sub_11)
        /*0008*/ 	.word	0x00000014


	//----- nvinfo : EIATTR_MIN_STACK_SIZE
	.align		4
.L_1:
        /*000c*/ 	.byte	0x04, 0x12
        /*000e*/ 	.short	(.L_3 - .L_2)
	.align		4
.L_2:
        /*0010*/ 	.word	index@(triton_poi_fused__unsafe_index_add_mul_sub_11)
        /*0014*/ 	.word	0x00000000


	//----- nvinfo : EIATTR_FRAME_SIZE
	.align		4
.L_3:
        /*0018*/ 	.byte	0x04, 0x11
        /*001a*/ 	.short	(.L_5 - .L_4)
	.align		4
.L_4:
        /*001c*/ 	.word	index@(triton_poi_fused__unsafe_index_add_mul_sub_11)
        /*0020*/ 	.word	0x00000000


	//----- nvinfo : EIATTR_MIN_STACK_SIZE
	.align		4
.L_5:
        /*0024*/ 	.byte	0x04, 0x12
        /*0026*/ 	.short	(.L_7 - .L_6)
	.align		4
.L_6:
        /*0028*/ 	.word	index@(triton_poi_fused__unsafe_index_add_mul_sub_11)
        /*002c*/ 	.word	0x00000000
.L_7:


//--------------------- .nv.info.triton_poi_fused__unsafe_index_add_mul_sub_11 --------------------------
	.section	.nv.info.triton_poi_fused__unsafe_index_add_mul_sub_11,"",@"SHT_CUDA_INFO"
	.sectionflags	@""
	.align	4


	//----- nvinfo : EIATTR_CUDA_API_VERSION
	.align		4
        /*0000*/ 	.byte	0x04, 0x37
        /*0002*/ 	.short	(.L_9 - .L_8)
.L_8:
        /*0004*/ 	.word	0x0000007c


	//----- nvinfo : EIATTR_KPARAM_INFO
	.align		4
.L_9:
        /*0008*/ 	.byte	0x04, 0x17
        /*000a*/ 	.short	(.L_11 - .L_10)
.L_10:
        /*000c*/ 	.word	0x00000000
        /*0010*/ 	.short	0x000b
        /*0012*/ 	.short	0x0058
        /*0014*/ 	.byte	0x00, 0xf0, 0x11, 0x00


	//----- nvinfo : EIATTR_KPARAM_INFO
	.align		4
.L_11:
        /*0018*/ 	.byte	0x04, 0x17
        /*001a*/ 	.short	(.L_13 - .L_12)
.L_12:
        /*001c*/ 	.word	0x00000000
        /*0020*/ 	.short	0x000a
        /*0022*/ 	.short	0x0050
        /*0024*/ 	.byte	0x00, 0xf4, 0x21, 0x00


	//----- nvinfo : EIATTR_KPARAM_INFO
	.align		4
.L_13:
        /*0028*/ 	.byte	0x04, 0x17
        /*002a*/ 	.short	(.L_15 - .L_14)
.L_14:
        /*002c*/ 	.word	0x00000000
        /*0030*/ 	.short	0x0009
        /*0032*/ 	.short	0x0048
        /*0034*/ 	.byte	0x00, 0xf4, 0x21, 0x00


	//----- nvinfo : EIATTR_KPARAM_INFO
	.align		4
.L_15:
        /*0038*/ 	.byte	0x04, 0x17
        /*003a*/ 	.short	(.L_17 - .L_16)
.L_16:
        /*003c*/ 	.word	0x00000000
        /*0040*/ 	.short	0x0008
        /*0042*/ 	.short	0x0040
        /*0044*/ 	.byte	0x00, 0xf4, 0x21, 0x00


	//----- nvinfo : EIATTR_KPARAM_INFO
	.align		4
.L_17:
        /*0048*/ 	.byte	0x04, 0x17
        /*004a*/ 	.short	(.L_19 - .L_18)
.L_18:
        /*004c*/ 	.word	0x00000000
        /*0050*/ 	.short	0x0007
        /*0052*/ 	.short	0x0038
        /*0054*/ 	.byte	0x00, 0xf4, 0x21, 0x00


	//----- nvinfo : EIATTR_KPARAM_INFO
	.align		4
.L_19:
        /*0058*/ 	.byte	0x04, 0x17
        /*005a*/ 	.short	(.L_21 - .L_20)
.L_20:
        /*005c*/ 	.word	0x00000000
        /*0060*/ 	.short	0x0006
        /*0062*/ 	.short	0x0030
        /*0064*/ 	.byte	0x00, 0xf4, 0x21, 0x00


	//----- nvinfo : EIATTR_KPARAM_INFO
	.align		4
.L_21:
        /*0068*/ 	.byte	0x04, 0x17
        /*006a*/ 	.short	(.L_23 - .L_22)
.L_22:
        /*006c*/ 	.word	0x00000000
        /*0070*/ 	.short	0x0005
        /*0072*/ 	.short	0x0028
        /*0074*/ 	.byte	0x00, 0xf4, 0x21, 0x00


	//----- nvinfo : EIATTR_KPARAM_INFO
	.align		4
.L_23:
        /*0078*/ 	.byte	0x04, 0x17
        /*007a*/ 	.short	(.L_25 - .L_24)
.L_24:
        /*007c*/ 	.word	0x00000000
        /*0080*/ 	.short	0x0004
        /*0082*/ 	.short	0x0020
        /*0084*/ 	.byte	0x00, 0xf4, 0x21, 0x00


	//----- nvinfo : EIATTR_KPARAM_INFO
	.align		4
.L_25:
        /*0088*/ 	.byte	0x04, 0x17
        /*008a*/ 	.short	(.L_27 - .L_26)
.L_26:
        /*008c*/ 	.word	0x00000000
        /*0090*/ 	.short	0x0003
        /*0092*/ 	.short	0x0018
        /*0094*/ 	.byte	0x00, 0xf4, 0x21, 0x00


	//----- nvinfo : EIATTR_KPARAM_INFO
	.align		4
.L_27:
        /*0098*/ 	.byte	0x04, 0x17
        /*009a*/ 	.short	(.L_29 - .L_28)
.L_28:
        /*009c*/ 	.word	0x00000000
        /*00a0*/ 	.short	0x0002
        /*00a2*/ 	.short	0x0010
        /*00a4*/ 	.byte	0x00, 0xf4, 0x21, 0x00


	//----- nvinfo : EIATTR_KPARAM_INFO
	.align		4
.L_29:
        /*00a8*/ 	.byte	0x04, 0x17
        /*00aa*/ 	.short	(.L_31 - .L_30)
.L_30:
        /*00ac*/ 	.word	0x00000000
        /*00b0*/ 	.short	0x0001
        /*00b2*/ 	.short	0x0008
        /*00b4*/ 	.byte	0x00, 0xf4, 0x21, 0x00


	//----- nvinfo : EIATTR_KPARAM_INFO
	.align		4
.L_31:
        /*00b8*/ 	.byte	0x04, 0x17
        /*00ba*/ 	.short	(.L_33 - .L_32)
.L_32:
        /*00bc*/ 	.word	0x00000000
        /*00c0*/ 	.short	0x0000
        /*00c2*/ 	.short	0x0000
        /*00c4*/ 	.byte	0x00, 0xf4, 0x21, 0x00


	//----- nvinfo : EIATTR_SPARSE_MMA_MASK
	.align		4
.L_33:
        /*00c8*/ 	.byte	0x03, 0x50
        /*00ca*/ 	.short	0x0000


	//----- nvinfo : EIATTR_MAXREG_COUNT
	.align		4
        /*00cc*/ 	.byte	0x03, 0x1b
        /*00ce*/ 	.short	0x00ff


	//----- nvinfo : EIATTR_EXIT_INSTR_OFFSETS
	.align		4
        /*00d0*/ 	.byte	0x04, 0x1c
        /*00d2*/ 	.short	(.L_35 - .L_34)


	//   ....[0]....
.L_34:
        /*00d4*/ 	.word	0x00000370


	//   ....[1]....
        /*00d8*/ 	.word	0x00000390


	//----- nvinfo : EIATTR_REQNTID
	.align		4
.L_35:
        /*00dc*/ 	.byte	0x04, 0x10
        /*00de*/ 	.short	(.L_37 - .L_36)
.L_36:
        /*00e0*/ 	.word	0x00000080
        /*00e4*/ 	.word	0x00000001
        /*00e8*/ 	.word	0x00000001


	//----- nvinfo : EIATTR_CBANK_PARAM_SIZE
	.align		4
.L_37:
        /*00ec*/ 	.byte	0x03, 0x19
        /*00ee*/ 	.short	0x005c


	//----- nvinfo : EIATTR_PARAM_CBANK
	.align		4
        /*00f0*/ 	.byte	0x04, 0x0a
        /*00f2*/ 	.short	(.L_39 - .L_38)
	.align		4
.L_38:
        /*00f4*/ 	.word	index@(.nv.constant0.triton_poi_fused__unsafe_index_add_mul_sub_11)
        /*00f8*/ 	.short	0x0210
        /*00fa*/ 	.short	0x005c


	//----- nvinfo : EIATTR_SW_WAR
	.align		4
.L_39:
        /*00fc*/ 	.byte	0x04, 0x36
        /*00fe*/ 	.short	(.L_41 - .L_40)
.L_40:
        /*0100*/ 	.word	0x00000008
.L_41:


//--------------------- .nv.callgraph             --------------------------
	.section	.nv.callgraph,"",@"SHT_CUDA_CALLGRAPH"
	.align	4
	.sectionentsize	8
	.align		4
        /*0000*/ 	.word	0x00000000
	.align		4
        /*0004*/ 	.word	0xffffffff
	.align		4
        /*0008*/ 	.word	0x00000000
	.align		4
        /*000c*/ 	.word	0xfffffffe
	.align		4
        /*0010*/ 	.word	0x00000000
	.align		4
        /*0014*/ 	.word	0xfffffffd
	.align		4
        /*0018*/ 	.word	0x00000000
	.align		4
        /*001c*/ 	.word	0xfffffffc


//--------------------- .text.triton_poi_fused__unsafe_index_add_mul_sub_11 --------------------------
	.section	.text.triton_poi_fused__unsafe_index_add_mul_sub_11,"ax",@progbits
	.align	128
        .global         triton_poi_fused__unsafe_index_add_mul_sub_11
        .type           triton_poi_fused__unsafe_index_add_mul_sub_11,@function
        .size           triton_poi_fused__unsafe_index_add_mul_sub_11,(.L_x_1 - triton_poi_fused__unsafe_index_add_mul_sub_11)
        .other          triton_poi_fused__unsafe_index_add_mul_sub_11,@"STO_CUDA_ENTRY STV_DEFAULT"
triton_poi_fused__unsafe_index_add_mul_sub_11:
.text.triton_poi_fused__unsafe_index_add_mul_sub_11:
[----:B------:R-:W0:Y:S02]  /*0000*/  LDC R1, c[0x0][0x28] ;  /* 0x00000a00ff017b82 */ /* 0x000e240000000800 */
[----:B------:R-:W1:Y:S01]  /*0010*/  S2R R0, SR_TID.X ;  /* 0x0000000000007919 */ /* 0x000e620000002100 */
[----:B------:R-:W2:Y:S01]  /*0020*/  LDC.64 R2, c[0x0][0x230] ;  /* 0x00008c00ff027b82 */ /* 0x000ea20000000a00 */
[----:B------:R-:W-:Y:S01]  /*0030*/  ULDC.64 UR4, c[0x0][0x208] ;  /* 0x0000820000047ab9 */ /* 0x000fe20000000a00 */
[----:B------:R-:W3:Y:S06]  /*0040*/  S2R R5, SR_CTAID.X ;  /* 0x0000000000057919 */ /* 0x000eec0000002500 */
[----:B------:R-:W4:Y:S01]  /*0050*/  LDC.64 R6, c[0x0][0x258] ;  /* 0x00009600ff067b82 */ /* 0x000f220000000a00 */
[----:B-1----:R-:W-:Y:S01]  /*0060*/  IMAD.SHL.U32 R0, R0, 0x2, RZ ;  /* 0x0000000200007824 */ /* 0x002fe200078e00ff */
[----:B---3--:R-:W-:-:S04]  /*0070*/  SHF.R.U32.HI R4, RZ, 0x17, R5 ;  /* 0x00000017ff047819 */ /* 0x008fc80000011605 */
[----:B------:R-:W-:Y:S02]  /*0080*/  LOP3.LUT R0, R0, 0xfe, RZ, 0xc0, !PT ;  /* 0x000000fe00007812 */ /* 0x000fe400078ec0ff */
[----:B------:R-:W-:Y:S02]  /*0090*/  SHF.R.S32.HI R11, RZ, 0x17, R5 ;  /* 0x00000017ff0b7819 */ /* 0x000fe40000011405 */
[----:B------:R-:W-:Y:S02]  /*00a0*/  LEA R0, R5, R0, 0x8 ;  /* 0x0000000005007211 */ /* 0x000fe400078e40ff */
[----:B------:R-:W-:Y:S02]  /*00b0*/  SGXT.U32 R5, R4, 0x1 ;  /* 0x000000010405781a */ /* 0x000fe40000000000 */
[----:B------:R-:W-:Y:S02]  /*00c0*/  ISETP.GE.AND P0, PT, R0, 0x800, PT ;  /* 0x000008000000780c */ /* 0x000fe40003f06270 */
[----:B------:R-:W-:-:S02]  /*00d0*/  SHF.R.S32.HI R4, RZ, 0x1, R0 ;  /* 0x00000001ff047819 */ /* 0x000fc40000011400 */
[----:B------:R-:W-:-:S03]  /*00e0*/  SGXT R11, R11, 0x1 ;  /* 0x000000010b0b781a */ /* 0x000fc60000000200 */
[----:B------:R-:W-:Y:S01]  /*00f0*/  IMAD.IADD R5, R4, 0x1, R5 ;  /* 0x0000000104057824 */ /* 0x000fe200078e0205 */
[CC--:B------:R-:W-:Y:S02]  /*0100*/  LEA.HI R10, R11.reuse, R0.reuse, RZ, 0x3 ;  /* 0x000000000b0a7211 */ /* 0x0c0fe400078f18ff */
[----:B------:R-:W-:Y:S02]  /*0110*/  LEA.HI R14, R11, R0, RZ, 0x2 ;  /* 0x000000000b0e7211 */ /* 0x000fe400078f10ff */
[----:B------:R-:W-:Y:S01]  /*0120*/  LOP3.LUT R5, R5, 0xfffffffe, RZ, 0xc0, !PT ;  /* 0xfffffffe05057812 */ /* 0x000fe200078ec0ff */
[----:B------:R-:W1:Y:S01]  /*0130*/  @!P0 LDC.64 R8, c[0x0][0x240] ;  /* 0x00009000ff088b82 */ /* 0x000e620000000a00 */
[----:B------:R-:W-:Y:S02]  /*0140*/  SHF.R.S32.HI R13, RZ, 0x3, R10 ;  /* 0x00000003ff0d7819 */ /* 0x000fe4000001140a */
[----:B------:R-:W-:Y:S02]  /*0150*/  CS2R R10, SRZ ;  /* 0x00000000000a7805 */ /* 0x000fe4000001ff00 */
[----:B------:R-:W-:-:S02]  /*0160*/  IADD3 R17, R4, -R5, RZ ;  /* 0x8000000504117210 */ /* 0x000fc40007ffe0ff */
[----:B------:R-:W-:Y:S01]  /*0170*/  SHF.R.S32.HI R15, RZ, 0x2, R14 ;  /* 0x00000002ff0f7819 */ /* 0x000fe2000001140e */
[----:B--2---:R-:W-:Y:S01]  /*0180*/  IMAD.WIDE R12, R13, 0x4, R2 ;  /* 0x000000040d0c7825 */ /* 0x004fe200078e0202 */
[----:B------:R-:W-:Y:S01]  /*0190*/  CS2R R2, SRZ ;  /* 0x0000000000027805 */ /* 0x000fe2000001ff00 */
[----:B------:R-:W2:Y:S01]  /*01a0*/  LDC.64 R4, c[0x0][0x260] ;  /* 0x00009800ff047b82 */ /* 0x000ea20000000a00 */
[----:B------:R-:W-:Y:S02]  /*01b0*/  LEA.HI R14, R14, R15, RZ, 0x1 ;  /* 0x0000000f0e0e7211 */ /* 0x000fe400078f08ff */
[----:B------:R-:W3:Y:S04]  /*01c0*/  @!P0 LDG.E.EL R11, desc[UR4][R12.64] ;  /* 0x000000040c0b8981 */ /* 0x000ee8000c2e1900 */
[----:B------:R5:W3:Y:S01]  /*01d0*/  @!P0 LDG.E.EL R10, desc[UR4][R12.64] ;  /* 0x000000040c0a8981 */ /* 0x000ae2000c2e1900 */
[----:B----4-:R-:W-:Y:S01]  /*01e0*/  IMAD.WIDE R6, R17, 0x4, R6 ;  /* 0x0000000411067825 */ /* 0x010fe200078e0206 */
[----:B------:R-:W-:-:S02]  /*01f0*/  LOP3.LUT R14, R14, 0xfffffffe, RZ, 0xc0, !PT ;  /* 0xfffffffe0e0e7812 */ /* 0x000fc400078ec0ff */
[----:B------:R-:W-:Y:S01]  /*0200*/  CS2R R16, SRZ ;  /* 0x0000000000107805 */ /* 0x000fe2000001ff00 */
[----:B-1----:R3:W4:Y:S02]  /*0210*/  @!P0 LDG.E.EL.64 R2, desc[UR4][R8.64] ;  /* 0x0000000408028981 */ /* 0x002724000c2e1b00 */
[----:B------:R-:W-:Y:S01]  /*0220*/  IMAD.IADD R15, R15, 0x1, -R14 ;  /* 0x000000010f0f7824 */ /* 0x000fe200078e0a0e */
[----:B-----5:R-:W-:Y:S02]  /*0230*/  CS2R R12, SRZ ;  /* 0x00000000000c7805 */ /* 0x020fe4000001ff00 */
[----:B------:R-:W5:Y:S04]  /*0240*/  @!P0 LDG.E.EL R17, desc[UR4][R6.64] ;  /* 0x0000000406118981 */ /* 0x000f68000c2e1900 */
[----:B------:R-:W5:Y:S01]  /*0250*/  @!P0 LDG.E.EL R16, desc[UR4][R6.64] ;  /* 0x0000000406108981 */ /* 0x000f62000c2e1900 */
[----:B--2---:R-:W-:-:S02]  /*0260*/  IMAD.WIDE R14, R15, 0x4, R4 ;  /* 0x000000040f0e7825 */ /* 0x004fc400078e0204 */
[----:B------:R-:W1:Y:S03]  /*0270*/  LDC.64 R4, c[0x0][0x210] ;  /* 0x00008400ff047b82 */ /* 0x000e660000000a00 */
[----:B------:R-:W2:Y:S04]  /*0280*/  @!P0 LDG.E.EL R13, desc[UR4][R14.64] ;  /* 0x000000040e0d8981 */ /* 0x000ea8000c2e1900 */
[----:B------:R-:W2:Y:S01]  /*0290*/  @!P0 LDG.E.EL R12, desc[UR4][R14.64] ;  /* 0x000000040e0c8981 */ /* 0x000ea2000c2e1900 */
[----:B-1----:R-:W-:-:S04]  /*02a0*/  IMAD.WIDE R4, R0, 0x4, R4 ;  /* 0x0000000400047825 */ /* 0x002fc800078e0204 */
[----:B---3--:R-:W-:Y:S01]  /*02b0*/  FADD R8, R11, -R11 ;  /* 0x8000000b0b087221 */ /* 0x008fe20000000000 */
[----:B------:R-:W-:-:S04]  /*02c0*/  FADD R9, R10, -R10 ;  /* 0x8000000a0a097221 */ /* 0x000fc80000000000 */
[----:B----4-:R-:W-:Y:S01]  /*02d0*/  FFMA R10, R9, R3, R10 ;  /* 0x00000003090a7223 */ /* 0x010fe2000000000a */
[----:B------:R-:W-:-:S03]  /*02e0*/  FFMA R11, R8, R2, R11 ;  /* 0x00000002080b7223 */ /* 0x000fc6000000000b */
[----:B------:R-:W-:Y:S01]  /*02f0*/  FADD R3, R10, -R10 ;  /* 0x8000000a0a037221 */ /* 0x000fe20000000000 */
[----:B------:R-:W-:-:S03]  /*0300*/  FADD R2, R11, -R11 ;  /* 0x8000000b0b027221 */ /* 0x000fc60000000000 */
[----:B-----5:R-:W-:Y:S01]  /*0310*/  FFMA R10, R3, R17, R10 ;  /* 0x00000011030a7223 */ /* 0x020fe2000000000a */
[----:B------:R-:W-:-:S03]  /*0320*/  FFMA R11, R2, R16, R11 ;  /* 0x00000010020b7223 */ /* 0x000fc6000000000b */
[----:B------:R-:W-:Y:S01]  /*0330*/  FADD R3, R10, -R10 ;  /* 0x8000000a0a037221 */ /* 0x000fe20000000000 */
[----:B------:R-:W-:-:S03]  /*0340*/  FADD R2, R11, -R11 ;  /* 0x8000000b0b027221 */ /* 0x000fc60000000000 */
[----:B--2---:R-:W-:Y:S01]  /*0350*/  FFMA R3, R3, R13, R10 ;  /* 0x0000000d03037223 */ /* 0x004fe2000000000a */
[----:B------:R-:W-:Y:S01]  /*0360*/  FFMA R2, R2, R12, R11 ;  /* 0x0000000c02027223 */ /* 0x000fe2000000000b */
[----:B------:R-:W-:Y:S06]  /*0370*/  @P0 EXIT ;  /* 0x000000000000094d */ /* 0x000fec0003800000 */
[----:B------:R-:W-:Y:S01]  /*0380*/  STG.E.64 desc[UR4][R4.64], R2 ;  /* 0x0000000204007986 */ /* 0x000fe2000c101b04 */
[----:B------:R-:W-:Y:S05]  /*0390*/  EXIT ;  /* 0x000000000000794d */ /* 0x000fea0003800000 */
.L_x_0:
[----:B------:R-:W-:-:S00]  /*03a0*/  BRA `(.L_x_0) ;  /* 0xfffffffc00fc7947 */ /* 0x000fc0000383ffff */
[----:B------:R-:W-:-:S00]  /*03b0*/  NOP ;  /* 0x0000000000007918 */ /* 0x000fc00000000000 */
        /* <DEDUP_REMOVED lines=12> */
.L_x_1:


//--------------------- .nv.constant0.triton_poi_fused__unsafe_index_add_mul_sub_11 --------------------------
	.section	.nv.constant0.triton_poi_fused__unsafe_index_add_mul_sub_11,"a",@progbits
	.sectionflags	@""
	.align	4
.nv.constant0.triton_poi_fused__unsafe_index_add_mul_sub_11:
	.zero		620
